//
// Generated by NVIDIA NVVM Compiler
//
// Compiler Build ID: CL-36424714
// Cuda compilation tools, release 13.0, V13.0.88
// Based on NVVM 20.0.0
//

.version 9.0
.target sm_100
.address_size 64

	// .globl	_Z15calculateOffsetP7RequestPiS1_i

.visible .entry _Z15calculateOffsetP7RequestPiS1_i(
	.param .u64 .ptr .align 1 _Z15calculateOffsetP7RequestPiS1_i_param_0,
	.param .u64 .ptr .align 1 _Z15calculateOffsetP7RequestPiS1_i_param_1,
	.param .u64 .ptr .align 1 _Z15calculateOffsetP7RequestPiS1_i_param_2,
	.param .u32 _Z15calculateOffsetP7RequestPiS1_i_param_3
)
{
	.reg .pred 	%p<2>;
	.reg .b32 	%r<13>;
	.reg .b64 	%rd<12>;

	ld.param.u64 	%rd1, [_Z15calculateOffsetP7RequestPiS1_i_param_0];
	ld.param.u64 	%rd2, [_Z15calculateOffsetP7RequestPiS1_i_param_1];
	ld.param.u64 	%rd3, [_Z15calculateOffsetP7RequestPiS1_i_param_2];
	ld.param.u32 	%r2, [_Z15calculateOffsetP7RequestPiS1_i_param_3];
	mov.u32 	%r3, %ctaid.x;
	mov.u32 	%r4, %ntid.x;
	mov.u32 	%r5, %tid.x;
	mad.lo.s32 	%r1, %r3, %r4, %r5;
	setp.ge.s32 	%p1, %r1, %r2;
	@%p1 bra 	$L__BB0_2;
	cvta.to.global.u64 	%rd4, %rd1;
	cvta.to.global.u64 	%rd5, %rd2;
	cvta.to.global.u64 	%rd6, %rd3;
	mul.wide.s32 	%rd7, %r1, 20;
	add.s64 	%rd8, %rd4, %rd7;
	ld.global.u32 	%r6, [%rd8+4];
	ld.global.u32 	%r7, [%rd8+8];
	mad.lo.s32 	%r8, %r6, 30, %r7;
	mul.wide.s32 	%rd9, %r8, 4;
	add.s64 	%rd10, %rd5, %rd9;
	atom.relaxed.global.cas.b32 	%r9, [%rd10], -1, 1000000;
	add.s64 	%rd11, %rd6, %rd9;
	add.s32 	%r10, %r1, 1;
	atom.global.max.s32 	%r11, [%rd11], %r10;
	atom.global.min.s32 	%r12, [%rd10], %r1;
$L__BB0_2:
	ret;

}
	// .globl	_Z15processRequestsP7RequestPiS1_S1_S1_iS1_S1_
.visible .entry _Z15processRequestsP7RequestPiS1_S1_S1_iS1_S1_(
	.param .u64 .ptr .align 1 _Z15processRequestsP7RequestPiS1_S1_S1_iS1_S1__param_0,
	.param .u64 .ptr .align 1 _Z15processRequestsP7RequestPiS1_S1_S1_iS1_S1__param_1,
	.param .u64 .ptr .align 1 _Z15processRequestsP7RequestPiS1_S1_S1_iS1_S1__param_2,
	.param .u64 .ptr .align 1 _Z15processRequestsP7RequestPiS1_S1_S1_iS1_S1__param_3,
	.param .u64 .ptr .align 1 _Z15processRequestsP7RequestPiS1_S1_S1_iS1_S1__param_4,
	.param .u32 _Z15processRequestsP7RequestPiS1_S1_S1_iS1_S1__param_5,
	.param .u64 .ptr .align 1 _Z15processRequestsP7RequestPiS1_S1_S1_iS1_S1__param_6,
	.param .u64 .ptr .align 1 _Z15processRequestsP7RequestPiS1_S1_S1_iS1_S1__param_7
)
{
	.reg .pred 	%p<10>;
	.reg .b32 	%r<36>;
	.reg .b64 	%rd<30>;

	ld.param.u64 	%rd8, [_Z15processRequestsP7RequestPiS1_S1_S1_iS1_S1__param_0];
	ld.param.u64 	%rd9, [_Z15processRequestsP7RequestPiS1_S1_S1_iS1_S1__param_1];
	ld.param.u64 	%rd10, [_Z15processRequestsP7RequestPiS1_S1_S1_iS1_S1__param_2];
	ld.param.u64 	%rd14, [_Z15processRequestsP7RequestPiS1_S1_S1_iS1_S1__param_3];
	ld.param.u64 	%rd11, [_Z15processRequestsP7RequestPiS1_S1_S1_iS1_S1__param_4];
	ld.param.u32 	%r15, [_Z15processRequestsP7RequestPiS1_S1_S1_iS1_S1__param_5];
	ld.param.u64 	%rd12, [_Z15processRequestsP7RequestPiS1_S1_S1_iS1_S1__param_6];
	ld.param.u64 	%rd13, [_Z15processRequestsP7RequestPiS1_S1_S1_iS1_S1__param_7];
	cvta.to.global.u64 	%rd1, %rd14;
	mov.u32 	%r16, %ctaid.x;
	mov.u32 	%r17, %ntid.x;
	mov.u32 	%r18, %tid.x;
	mad.lo.s32 	%r1, %r16, %r17, %r18;
	setp.ge.s32 	%p1, %r1, %r15;
	@%p1 bra 	$L__BB1_12;
	cvta.to.global.u64 	%rd15, %rd9;
	mul.wide.s32 	%rd16, %r1, 4;
	add.s64 	%rd17, %rd15, %rd16;
	ld.global.u32 	%r33, [%rd17];
	setp.eq.s32 	%p2, %r33, -1;
	@%p2 bra 	$L__BB1_12;
	cvta.to.global.u64 	%rd18, %rd10;
	add.s64 	%rd2, %rd18, %rd16;
	ld.global.u32 	%r19, [%rd2];
	setp.ge.s32 	%p3, %r33, %r19;
	@%p3 bra 	$L__BB1_12;
	mul.lo.s32 	%r3, %r1, 25;
	cvta.to.global.u64 	%rd20, %rd11;
	add.s64 	%rd3, %rd20, %rd16;
	cvta.to.global.u64 	%rd4, %rd8;
	cvta.to.global.u64 	%rd5, %rd12;
	cvta.to.global.u64 	%rd6, %rd13;
$L__BB1_4:
	mul.wide.s32 	%rd22, %r33, 20;
	add.s64 	%rd23, %rd4, %rd22;
	add.s64 	%rd7, %rd23, 12;
	ld.global.u32 	%r5, [%rd23+16];
	setp.lt.s32 	%p4, %r5, 1;
	@%p4 bra 	$L__BB1_8;
	ld.global.u32 	%r34, [%rd7];
	ld.global.u32 	%r7, [%rd3];
	add.s32 	%r8, %r5, %r34;
	bra.uni 	$L__BB1_7;
$L__BB1_6:
	add.s32 	%r34, %r34, 1;
	setp.ge.s32 	%p6, %r34, %r8;
	@%p6 bra 	$L__BB1_8;
$L__BB1_7:
	add.s32 	%r20, %r34, %r3;
	mul.wide.s32 	%rd24, %r20, 4;
	add.s64 	%rd25, %rd1, %rd24;
	ld.global.u32 	%r21, [%rd25];
	setp.lt.s32 	%p5, %r21, %r7;
	@%p5 bra 	$L__BB1_6;
	bra.uni 	$L__BB1_11;
$L__BB1_8:
	ld.global.u32 	%r22, [%rd7+-8];
	mul.wide.s32 	%rd26, %r22, 4;
	add.s64 	%rd27, %rd5, %rd26;
	atom.global.inc.u32 	%r23, [%rd27], 2147483647;
	atom.global.inc.u32 	%r24, [%rd6], 2147483647;
	ld.global.u32 	%r25, [%rd7+4];
	setp.lt.s32 	%p7, %r25, 1;
	@%p7 bra 	$L__BB1_11;
	ld.global.u32 	%r35, [%rd7];
$L__BB1_10:
	add.s32 	%r26, %r35, %r3;
	mul.wide.s32 	%rd28, %r26, 4;
	add.s64 	%rd29, %rd1, %rd28;
	ld.global.u32 	%r27, [%rd29];
	add.s32 	%r28, %r27, 1;
	st.global.u32 	[%rd29], %r28;
	add.s32 	%r35, %r35, 1;
	ld.global.u32 	%r29, [%rd7];
	ld.global.u32 	%r30, [%rd7+4];
	add.s32 	%r31, %r30, %r29;
	setp.lt.s32 	%p8, %r35, %r31;
	@%p8 bra 	$L__BB1_10;
$L__BB1_11:
	add.s32 	%r33, %r33, 1;
	ld.global.u32 	%r32, [%rd2];
	setp.lt.s32 	%p9, %r33, %r32;
	@%p9 bra 	$L__BB1_4;
$L__BB1_12:
	ret;

}


// ===== COMPILED SASS (sm_100) =====

	.target	sm_100

	.elftype	@"ET_EXEC"


//--------------------- .note.nv.tkinfo           --------------------------
	.section	.note.nv.tkinfo,"",@"SHT_NOTE"
	.sectionflags	@"SHF_NOTE_NV_TKINFO"
	.tkinfo
        /*0018*/ 	.word	0x00000002
        /*0030*/ 	.string	""
        /*0030*/ 	.string	"ptxas"
        /*0030*/ 	.string	"Cuda compilation tools, release 13.0, V13.0.88"
        /*0030*/ 	.string	"Build cuda_13.0.r13.0/compiler.36424714_0"
        /*0030*/ 	.string	"-arch sm_100 -m 64 "



//--------------------- .note.nv.cuinfo           --------------------------
	.section	.note.nv.cuinfo,"",@"SHT_NOTE"
	.sectionflags	@"SHF_NOTE_NV_CUINFO"
        /*0018*/ 	.short	0x0002
        /*001a*/ 	.short	0x0064
        /*001c*/ 	.short	0x0082
	.zero		2


//--------------------- .nv.info                  --------------------------
	.section	.nv.info,"",@"SHT_CUDA_INFO"
	.align	4


	//----- nvinfo : EIATTR_REGCOUNT
	.align		4
        /*0000*/ 	.byte	0x04, 0x2f
        /*0002*/ 	.short	(.L_1 - .L_0)
	.align		4
.L_0:
        /*0004*/ 	.word	index@(_Z15calculateOffsetP7RequestPiS1_i)
        /*0008*/ 	.word	0x00000010


	//----- nvinfo : EIATTR_FRAME_SIZE
	.align		4
.L_1:
        /*000c*/ 	.byte	0x04, 0x11
        /*000e*/ 	.short	(.L_3 - .L_2)
	.align		4
.L_2:
        /*0010*/ 	.word	index@(_Z15calculateOffsetP7RequestPiS1_i)
        /*0014*/ 	.word	0x00000000


	//----- nvinfo : EIATTR_REGCOUNT
	.align		4
.L_3:
        /*0018*/ 	.byte	0x04, 0x2f
        /*001a*/ 	.short	(.L_5 - .L_4)
	.align		4
.L_4:
        /*001c*/ 	.word	index@(_Z15processRequestsP7RequestPiS1_S1_S1_iS1_S1_)
        /*0020*/ 	.word	0x00000012


	//----- nvinfo : EIATTR_FRAME_SIZE
	.align		4
.L_5:
        /*0024*/ 	.byte	0x04, 0x11
        /*0026*/ 	.short	(.L_7 - .L_6)
	.align		4
.L_6:
        /*0028*/ 	.word	index@(_Z15processRequestsP7RequestPiS1_S1_S1_iS1_S1_)
        /*002c*/ 	.word	0x00000000


	//----- nvinfo : EIATTR_MIN_STACK_SIZE
	.align		4
.L_7:
        /*0030*/ 	.byte	0x04, 0x12
        /*0032*/ 	.short	(.L_9 - .L_8)
	.align		4
.L_8:
        /*0034*/ 	.word	index@(_Z15processRequestsP7RequestPiS1_S1_S1_iS1_S1_)
        /*0038*/ 	.word	0x00000000


	//----- nvinfo : EIATTR_MIN_STACK_SIZE
	.align		4
.L_9:
        /*003c*/ 	.byte	0x04, 0x12
        /*003e*/ 	.short	(.L_11 - .L_10)
	.align		4
.L_10:
        /*0040*/ 	.word	index@(_Z15calculateOffsetP7RequestPiS1_i)
        /*0044*/ 	.word	0x00000000
.L_11:


//--------------------- .nv.compat                --------------------------
	.section	.nv.compat,"",@"SHT_CUDA_COMPAT_INFO"
	.align	4
        /*0000*/ 	.byte	0x02, 0x09, 0x00, 0x00, 0x02, 0x02, 0x01, 0x00, 0x02, 0x05, 0x05, 0x00, 0x03, 0x07, 0x01, 0x01
        /*0010*/ 	.byte	0x02, 0x03, 0x00, 0x00, 0x02, 0x06, 0x01, 0x00, 0x04, 0x0b, 0x08, 0x00, 0x09, 0x00, 0x00, 0x00
        /*0020*/ 	.byte	0x00, 0x00, 0x00, 0x00


//--------------------- .nv.info._Z15processRequestsP7RequestPiS1_S1_S1_iS1_S1_ --------------------------
	.section	.nv.info._Z15processRequestsP7RequestPiS1_S1_S1_iS1_S1_,"",@"SHT_CUDA_INFO"
	.sectionflags	@""
	.align	4


	//----- nvinfo : EIATTR_CUDA_API_VERSION
	.align		4
        /*0000*/ 	.byte	0x04, 0x37
        /*0002*/ 	.short	(.L_13 - .L_12)
.L_12:
        /*0004*/ 	.word	0x00000082


	//----- nvinfo : EIATTR_KPARAM_INFO
	.align		4
.L_13:
        /*0008*/ 	.byte	0x04, 0x17
        /*000a*/ 	.short	(.L_15 - .L_14)
.L_14:
        /*000c*/ 	.word	0x00000000
        /*0010*/ 	.short	0x0007
        /*0012*/ 	.short	0x0038
        /*0014*/ 	.byte	0x00, 0xf5, 0x21, 0x00


	//----- nvinfo : EIATTR_KPARAM_INFO
	.align		4
.L_15:
        /*0018*/ 	.byte	0x04, 0x17
        /*001a*/ 	.short	(.L_17 - .L_16)
.L_16:
        /*001c*/ 	.word	0x00000000
        /*0020*/ 	.short	0x0006
        /*0022*/ 	.short	0x0030
        /*0024*/ 	.byte	0x00, 0xf5, 0x21, 0x00


	//----- nvinfo : EIATTR_KPARAM_INFO
	.align		4
.L_17:
        /*0028*/ 	.byte	0x04, 0x17
        /*002a*/ 	.short	(.L_19 - .L_18)
.L_18:
        /*002c*/ 	.word	0x00000000
        /*0030*/ 	.short	0x0005
        /*0032*/ 	.short	0x0028
        /*0034*/ 	.byte	0x00, 0xf0, 0x11, 0x00


	//----- nvinfo : EIATTR_KPARAM_INFO
	.align		4
.L_19:
        /*0038*/ 	.byte	0x04, 0x17
        /*003a*/ 	.short	(.L_21 - .L_20)
.L_20:
        /*003c*/ 	.word	0x00000000
        /*0040*/ 	.short	0x0004
        /*0042*/ 	.short	0x0020
        /*0044*/ 	.byte	0x00, 0xf5, 0x21, 0x00


	//----- nvinfo : EIATTR_KPARAM_INFO
	.align		4
.L_21:
        /*0048*/ 	.byte	0x04, 0x17
        /*004a*/ 	.short	(.L_23 - .L_22)
.L_22:
        /*004c*/ 	.word	0x00000000
        /*0050*/ 	.short	0x0003
        /*0052*/ 	.short	0x0018
        /*0054*/ 	.byte	0x00, 0xf5, 0x21, 0x00


	//----- nvinfo : EIATTR_KPARAM_INFO
	.align		4
.L_23:
        /*0058*/ 	.byte	0x04, 0x17
        /*005a*/ 	.short	(.L_25 - .L_24)
.L_24:
        /*005c*/ 	.word	0x00000000
        /*0060*/ 	.short	0x0002
        /*0062*/ 	.short	0x0010
        /*0064*/ 	.byte	0x00, 0xf5, 0x21, 0x00


	//----- nvinfo : EIATTR_KPARAM_INFO
	.align		4
.L_25:
        /*0068*/ 	.byte	0x04, 0x17
        /*006a*/ 	.short	(.L_27 - .L_26)
.L_26:
        /*006c*/ 	.word	0x00000000
        /*0070*/ 	.short	0x0001
        /*0072*/ 	.short	0x0008
        /*0074*/ 	.byte	0x00, 0xf5, 0x21, 0x00


	//----- nvinfo : EIATTR_KPARAM_INFO
	.align		4
.L_27:
        /*0078*/ 	.byte	0x04, 0x17
        /*007a*/ 	.short	(.L_29 - .L_28)
.L_28:
        /*007c*/ 	.word	0x00000000
        /*0080*/ 	.short	0x0000
        /*0082*/ 	.short	0x0000
        /*0084*/ 	.byte	0x00, 0xf5, 0x21, 0x00


	//----- nvinfo : EIATTR_SPARSE_MMA_MASK
	.align		4
.L_29:
        /*0088*/ 	.byte	0x03, 0x50
        /*008a*/ 	.short	0x0000


	//----- nvinfo : EIATTR_MAXREG_COUNT
	.align		4
        /*008c*/ 	.byte	0x03, 0x1b
        /*008e*/ 	.short	0x00ff


	//----- nvinfo : EIATTR_MERCURY_ISA_VERSION
	.align		4
        /*0090*/ 	.byte	0x03, 0x5f
        /*0092*/ 	.short	0x0101


	//----- nvinfo : EIATTR_VRC_CTA_INIT_COUNT
	.align		4
        /*0094*/ 	.byte	0x02, 0x4a
	.zero		1
	.zero		1


	//----- nvinfo : EIATTR_EXIT_INSTR_OFFSETS
	.align		4
        /*0098*/ 	.byte	0x04, 0x1c
        /*009a*/ 	.short	(.L_31 - .L_30)


	//   ....[0]....
.L_30:
        /*009c*/ 	.word	0x00000070


	//   ....[1]....
        /*00a0*/ 	.word	0x000000d0


	//   ....[2]....
        /*00a4*/ 	.word	0x00000120


	//   ....[3]....
        /*00a8*/ 	.word	0x00000430


	//----- nvinfo : EIATTR_CRS_STACK_SIZE
	.align		4
.L_31:
        /*00ac*/ 	.byte	0x04, 0x1e
        /*00ae*/ 	.short	(.L_33 - .L_32)
.L_32:
        /*00b0*/ 	.word	0x00000000


	//----- nvinfo : EIATTR_CBANK_PARAM_SIZE
	.align		4
.L_33:
        /*00b4*/ 	.byte	0x03, 0x19
        /*00b6*/ 	.short	0x0040


	//----- nvinfo : EIATTR_PARAM_CBANK
	.align		4
        /*00b8*/ 	.byte	0x04, 0x0a
        /*00ba*/ 	.short	(.L_35 - .L_34)
	.align		4
.L_34:
        /*00bc*/ 	.word	index@(.nv.constant0._Z15processRequestsP7RequestPiS1_S1_S1_iS1_S1_)
        /*00c0*/ 	.short	0x0380
        /*00c2*/ 	.short	0x0040


	//----- nvinfo : EIATTR_SW_WAR
	.align		4
.L_35:
        /*00c4*/ 	.byte	0x04, 0x36
        /*00c6*/ 	.short	(.L_37 - .L_36)
.L_36:
        /*00c8*/ 	.word	0x00000008
.L_37:


//--------------------- .nv.info._Z15calculateOffsetP7RequestPiS1_i --------------------------
	.section	.nv.info._Z15calculateOffsetP7RequestPiS1_i,"",@"SHT_CUDA_INFO"
	.sectionflags	@""
	.align	4


	//----- nvinfo : EIATTR_CUDA_API_VERSION
	.align		4
        /*0000*/ 	.byte	0x04, 0x37
        /*0002*/ 	.short	(.L_39 - .L_38)
.L_38:
        /*0004*/ 	.word	0x00000082


	//----- nvinfo : EIATTR_KPARAM_INFO
	.align		4
.L_39:
        /*0008*/ 	.byte	0x04, 0x17
        /*000a*/ 	.short	(.L_41 - .L_40)
.L_40:
        /*000c*/ 	.word	0x00000000
        /*0010*/ 	.short	0x0003
        /*0012*/ 	.short	0x0018
        /*0014*/ 	.byte	0x00, 0xf0, 0x11, 0x00


	//----- nvinfo : EIATTR_KPARAM_INFO
	.align		4
.L_41:
        /*0018*/ 	.byte	0x04, 0x17
        /*001a*/ 	.short	(.L_43 - .L_42)
.L_42:
        /*001c*/ 	.word	0x00000000
        /*0020*/ 	.short	0x0002
        /*0022*/ 	.short	0x0010
        /*0024*/ 	.byte	0x00, 0xf5, 0x21, 0x00


	//----- nvinfo : EIATTR_KPARAM_INFO
	.align		4
.L_43:
        /*0028*/ 	.byte	0x04, 0x17
        /*002a*/ 	.short	(.L_45 - .L_44)
.L_44:
        /*002c*/ 	.word	0x00000000
        /*0030*/ 	.short	0x0001
        /*0032*/ 	.short	0x0008
        /*0034*/ 	.byte	0x00, 0xf5, 0x21, 0x00


	//----- nvinfo : EIATTR_KPARAM_INFO
	.align		4
.L_45:
        /*0038*/ 	.byte	0x04, 0x17
        /*003a*/ 	.short	(.L_47 - .L_46)
.L_46:
        /*003c*/ 	.word	0x00000000
        /*0040*/ 	.short	0x0000
        /*0042*/ 	.short	0x0000
        /*0044*/ 	.byte	0x00, 0xf5, 0x21, 0x00


	//----- nvinfo : EIATTR_SPARSE_MMA_MASK
	.align		4
.L_47:
        /*0048*/ 	.byte	0x03, 0x50
        /*004a*/ 	.short	0x0000


	//----- nvinfo : EIATTR_MAXREG_COUNT
	.align		4
        /*004c*/ 	.byte	0x03, 0x1b
        /*004e*/ 	.short	0x00ff


	//----- nvinfo : EIATTR_MERCURY_ISA_VERSION
	.align		4
        /*0050*/ 	.byte	0x03, 0x5f
        /*0052*/ 	.short	0x0101


	//----- nvinfo : EIATTR_VRC_CTA_INIT_COUNT
	.align		4
        /*0054*/ 	.byte	0x02, 0x4a
	.zero		1
	.zero		1


	//----- nvinfo : EIATTR_EXIT_INSTR_OFFSETS
	.align		4
        /*0058*/ 	.byte	0x04, 0x1c
        /*005a*/ 	.short	(.L_49 - .L_48)


	//   ....[0]....
.L_48:
        /*005c*/ 	.word	0x00000070


	//   ....[1]....
        /*0060*/ 	.word	0x00000180


	//----- nvinfo : EIATTR_CBANK_PARAM_SIZE
	.align		4
.L_49:
        /*0064*/ 	.byte	0x03, 0x19
        /*0066*/ 	.short	0x001c


	//----- nvinfo : EIATTR_PARAM_CBANK
	.align		4
        /*0068*/ 	.byte	0x04, 0x0a
        /*006a*/ 	.short	(.L_51 - .L_50)
	.align		4
.L_50:
        /*006c*/ 	.word	index@(.nv.constant0._Z15calculateOffsetP7RequestPiS1_i)
        /*0070*/ 	.short	0x0380
        /*0072*/ 	.short	0x001c


	//----- nvinfo : EIATTR_SW_WAR
	.align		4
.L_51:
        /*0074*/ 	.byte	0x04, 0x36
        /*0076*/ 	.short	(.L_53 - .L_52)
.L_52:
        /*0078*/ 	.word	0x00000008
.L_53:


//--------------------- .nv.callgraph             --------------------------
	.section	.nv.callgraph,"",@"SHT_CUDA_CALLGRAPH"
	.align	4
	.sectionentsize	8
	.align		4
        /*0000*/ 	.word	0x00000000
	.align		4
        /*0004*/ 	.word	0xffffffff
	.align		4
        /*0008*/ 	.word	0x00000000
	.align		4
        /*000c*/ 	.word	0xfffffffe
	.align		4
        /*0010*/ 	.word	0x00000000
	.align		4
        /*0014*/ 	.word	0xfffffffd
	.align		4
        /*0018*/ 	.word	0x00000000
	.align		4
        /*001c*/ 	.word	0xfffffffc


//--------------------- .text._Z15processRequestsP7RequestPiS1_S1_S1_iS1_S1_ --------------------------
	.section	.text._Z15processRequestsP7RequestPiS1_S1_S1_iS1_S1_,"ax",@progbits
	.align	128
        .global         _Z15processRequestsP7RequestPiS1_S1_S1_iS1_S1_
        .type           _Z15processRequestsP7RequestPiS1_S1_S1_iS1_S1_,@function
        .size           _Z15processRequestsP7RequestPiS1_S1_S1_iS1_S1_,(.L_x_8 - _Z15processRequestsP7RequestPiS1_S1_S1_iS1_S1_)
        .other          _Z15processRequestsP7RequestPiS1_S1_S1_iS1_S1_,@"STO_CUDA_ENTRY STV_DEFAULT"
_Z15processRequestsP7RequestPiS1_S1_S1_iS1_S1_:
.text._Z15processRequestsP7RequestPiS1_S1_S1_iS1_S1_:
[----:B------:R-:W-:Y:S01]  /*0000*/  LDC R1, c[0x0][0x37c] ;  /* 0x0000df00ff017b82 */ /* 0x000fe20000000800 */
[----:B------:R-:W0:Y:S07]  /*0010*/  S2R R3, SR_TID.X ;  /* 0x0000000000037919 */ /* 0x000e2e0000002100 */
[----:B------:R-:W0:Y:S01]  /*0020*/  S2UR UR4, SR_CTAID.X ;  /* 0x00000000000479c3 */ /* 0x000e220000002500 */
[----:B------:R-:W1:Y:S07]  /*0030*/  LDCU UR5, c[0x0][0x3a8] ;  /* 0x00007500ff0577ac */ /* 0x000e6e0008000800 */
[----:B------:R-:W0:Y:S02]  /*0040*/  LDC R0, c[0x0][0x360] ;  /* 0x0000d800ff007b82 */ /* 0x000e240000000800 */
[----:B0-----:R-:W-:-:S05]  /*0050*/  IMAD R0, R0, UR4, R3 ;  /* 0x0000000400007c24 */ /* 0x001fca000f8e0203 */
[----:B-1----:R-:W-:-:S13]  /*0060*/  ISETP.GE.AND P0, PT, R0, UR5, PT ;  /* 0x0000000500007c0c */ /* 0x002fda000bf06270 */
[----:B------:R-:W-:Y:S05]  /*0070*/  @P0 EXIT ;  /* 0x000000000000094d */ /* 0x000fea0003800000 */
[----:B------:R-:W0:Y:S01]  /*0080*/  LDC.64 R2, c[0x0][0x388] ;  /* 0x0000e200ff027b82 */ /* 0x000e220000000a00 */
[----:B------:R-:W1:Y:S01]  /*0090*/  LDCU.64 UR4, c[0x0][0x358] ;  /* 0x00006b00ff0477ac */ /* 0x000e620008000a00 */
[----:B0-----:R-:W-:-:S05]  /*00a0*/  IMAD.WIDE R2, R0, 0x4, R2 ;  /* 0x0000000400027825 */ /* 0x001fca00078e0202 */
[----:B-1----:R-:W2:Y:S02]  /*00b0*/  LDG.E R6, desc[UR4][R2.64] ;  /* 0x0000000402067981 */ /* 0x002ea4000c1e1900 */
[----:B--2---:R-:W-:-:S13]  /*00c0*/  ISETP.NE.AND P0, PT, R6, -0x1, PT ;  /* 0xffffffff0600780c */ /* 0x004fda0003f05270 */
[----:B------:R-:W-:Y:S05]  /*00d0*/  @!P0 EXIT ;  /* 0x000000000000894d */ /* 0x000fea0003800000 */
[----:B------:R-:W0:Y:S02]  /*00e0*/  LDC.64 R2, c[0x0][0x390] ;  /* 0x0000e400ff027b82 */ /* 0x000e240000000a00 */
[----:B0-----:R-:W-:-:S05]  /*00f0*/  IMAD.WIDE R2, R0, 0x4, R2 ;  /* 0x0000000400027825 */ /* 0x001fca00078e0202 */
[----:B------:R-:W2:Y:S02]  /*0100*/  LDG.E R5, desc[UR4][R2.64] ;  /* 0x0000000402057981 */ /* 0x000ea4000c1e1900 */
[----:B--2---:R-:W-:-:S13]  /*0110*/  ISETP.GE.AND P0, PT, R6, R5, PT ;  /* 0x000000050600720c */ /* 0x004fda0003f06270 */
[----:B------:R-:W-:Y:S05]  /*0120*/  @P0 EXIT ;  /* 0x000000000000094d */ /* 0x000fea0003800000 */
[----:B------:R-:W0:Y:S02]  /*0130*/  LDC.64 R4, c[0x0][0x3a0] ;  /* 0x0000e800ff047b82 */ /* 0x000e240000000a00 */
[----:B0-----:R-:W-:-:S07]  /*0140*/  IMAD.WIDE R4, R0, 0x4, R4 ;  /* 0x0000000400047825 */ /* 0x001fce00078e0204 */
.L_x_5:
[----:B0-----:R-:W0:Y:S02]  /*0150*/  LDC.64 R8, c[0x0][0x380] ;  /* 0x0000e000ff087b82 */ /* 0x001e240000000a00 */
[----:B0-----:R-:W-:-:S05]  /*0160*/  IMAD.WIDE R8, R6, 0x14, R8 ;  /* 0x0000001406087825 */ /* 0x001fca00078e0208 */
[----:B------:R-:W2:Y:S01]  /*0170*/  LDG.E R10, desc[UR4][R8.64+0x10] ;  /* 0x00001004080a7981 */ /* 0x000ea2000c1e1900 */
[----:B------:R-:W-:Y:S01]  /*0180*/  BSSY.RECONVERGENT B0, `(.L_x_0) ;  /* 0x0000026000007945 */ /* 0x000fe20003800200 */
[----:B--2---:R-:W-:-:S13]  /*0190*/  ISETP.GE.AND P0, PT, R10, 0x1, PT ;  /* 0x000000010a00780c */ /* 0x004fda0003f06270 */
[----:B------:R-:W-:Y:S05]  /*01a0*/  @!P0 BRA `(.L_x_1) ;  /* 0x0000000000308947 */ /* 0x000fea0003800000 */
[----:B------:R-:W2:Y:S01]  /*01b0*/  LDG.E R15, desc[UR4][R8.64+0xc] ;  /* 0x00000c04080f7981 */ /* 0x000ea2000c1e1900 */
[----:B------:R-:W0:Y:S03]  /*01c0*/  LDC.64 R12, c[0x0][0x398] ;  /* 0x0000e600ff0c7b82 */ /* 0x000e260000000a00 */
[----:B------:R1:W5:Y:S02]  /*01d0*/  LDG.E R7, desc[UR4][R4.64] ;  /* 0x0000000404077981 */ /* 0x000364000c1e1900 */
[----:B012---:R-:W-:-:S07]  /*01e0*/  IADD3 R14, PT, PT, R10, R15, RZ ;  /* 0x0000000f0a0e7210 */ /* 0x007fce0007ffe0ff */
.L_x_3:
[----:B------:R-:W-:-:S04]  /*01f0*/  IMAD R11, R0, 0x19, R15 ;  /* 0x00000019000b7824 */ /* 0x000fc800078e020f */
[----:B------:R-:W-:-:S06]  /*0200*/  IMAD.WIDE R10, R11, 0x4, R12 ;  /* 0x000000040b0a7825 */ /* 0x000fcc00078e020c */
[----:B------:R-:W2:Y:S02]  /*0210*/  LDG.E R10, desc[UR4][R10.64] ;  /* 0x000000040a0a7981 */ /* 0x000ea4000c1e1900 */
[----:B--2--5:R-:W-:-:S13]  /*0220*/  ISETP.GE.AND P0, PT, R10, R7, PT ;  /* 0x000000070a00720c */ /* 0x024fda0003f06270 */
[----:B------:R-:W-:Y:S05]  /*0230*/  @P0 BRA `(.L_x_2) ;  /* 0x0000000000680947 */ /* 0x000fea0003800000 */
[----:B------:R-:W-:-:S04]  /*0240*/  IADD3 R15, PT, PT, R15, 0x1, RZ ;  /* 0x000000010f0f7810 */ /* 0x000fc80007ffe0ff */
[----:B------:R-:W-:-:S13]  /*0250*/  ISETP.GE.AND P0, PT, R15, R14, PT ;  /* 0x0000000e0f00720c */ /* 0x000fda0003f06270 */
[----:B------:R-:W-:Y:S05]  /*0260*/  @!P0 BRA `(.L_x_3) ;  /* 0xfffffffc00e08947 */ /* 0x000fea000383ffff */
.L_x_1:
[----:B------:R-:W2:Y:S01]  /*0270*/  LDG.E R7, desc[UR4][R8.64+0x4] ;  /* 0x0000040408077981 */ /* 0x000ea2000c1e1900 */
[----:B------:R-:W2:Y:S01]  /*0280*/  LDC.64 R10, c[0x0][0x3b0] ;  /* 0x0000ec00ff0a7b82 */ /* 0x000ea20000000a00 */
[----:B------:R-:W-:-:S07]  /*0290*/  IMAD.MOV.U32 R15, RZ, RZ, 0x7fffffff ;  /* 0x7fffffffff0f7424 */ /* 0x000fce00078e00ff */
[----:B------:R-:W0:Y:S01]  /*02a0*/  LDC.64 R12, c[0x0][0x3b8] ;  /* 0x0000ee00ff0c7b82 */ /* 0x000e220000000a00 */
[----:B--2---:R-:W-:-:S05]  /*02b0*/  IMAD.WIDE R10, R7, 0x4, R10 ;  /* 0x00000004070a7825 */ /* 0x004fca00078e020a */
[----:B------:R1:W-:Y:S04]  /*02c0*/  REDG.E.INC.STRONG.GPU desc[UR4][R10.64], R15 ;  /* 0x0000000f0a00798e */ /* 0x0003e8000d92e104 */
[----:B0-----:R1:W-:Y:S04]  /*02d0*/  REDG.E.INC.STRONG.GPU desc[UR4][R12.64], R15 ;  /* 0x0000000f0c00798e */ /* 0x0013e8000d92e104 */
[----:B------:R-:W2:Y:S02]  /*02e0*/  LDG.E R7, desc[UR4][R8.64+0x10] ;  /* 0x0000100408077981 */ /* 0x000ea4000c1e1900 */
[----:B--2---:R-:W-:-:S13]  /*02f0*/  ISETP.GE.AND P0, PT, R7, 0x1, PT ;  /* 0x000000010700780c */ /* 0x004fda0003f06270 */
[----:B-1----:R-:W-:Y:S05]  /*0300*/  @!P0 BRA `(.L_x_2) ;  /* 0x0000000000348947 */ /* 0x002fea0003800000 */
[----:B------:R0:W5:Y:S02]  /*0310*/  LDG.E R7, desc[UR4][R8.64+0xc] ;  /* 0x00000c0408077981 */ /* 0x000164000c1e1900 */
.L_x_4:
[----:B------:R-:W1:Y:S01]  /*0320*/  LDC.64 R10, c[0x0][0x398] ;  /* 0x0000e600ff0a7b82 */ /* 0x000e620000000a00 */
[----:B-----5:R-:W-:-:S04]  /*0330*/  IMAD R13, R0, 0x19, R7 ;  /* 0x00000019000d7824 */ /* 0x020fc800078e0207 */
[----:B-1----:R-:W-:-:S05]  /*0340*/  IMAD.WIDE R10, R13, 0x4, R10 ;  /* 0x000000040d0a7825 */ /* 0x002fca00078e020a */
[----:B------:R-:W2:Y:S02]  /*0350*/  LDG.E R12, desc[UR4][R10.64] ;  /* 0x000000040a0c7981 */ /* 0x000ea4000c1e1900 */
[----:B--2---:R-:W-:-:S05]  /*0360*/  IADD3 R13, PT, PT, R12, 0x1, RZ ;  /* 0x000000010c0d7810 */ /* 0x004fca0007ffe0ff */
[----:B------:R1:W-:Y:S04]  /*0370*/  STG.E desc[UR4][R10.64], R13 ;  /* 0x0000000d0a007986 */ /* 0x0003e8000c101904 */
[----:B------:R-:W2:Y:S04]  /*0380*/  LDG.E R12, desc[UR4][R8.64+0xc] ;  /* 0x00000c04080c7981 */ /* 0x000ea8000c1e1900 */
[----:B------:R-:W2:Y:S01]  /*0390*/  LDG.E R15, desc[UR4][R8.64+0x10] ;  /* 0x00001004080f7981 */ /* 0x000ea2000c1e1900 */
[----:B------:R-:W-:Y:S01]  /*03a0*/  VIADD R7, R7, 0x1 ;  /* 0x0000000107077836 */ /* 0x000fe20000000000 */
[----:B--2---:R-:W-:-:S04]  /*03b0*/  IADD3 R12, PT, PT, R12, R15, RZ ;  /* 0x0000000f0c0c7210 */ /* 0x004fc80007ffe0ff */
[----:B------:R-:W-:-:S13]  /*03c0*/  ISETP.GE.AND P0, PT, R7, R12, PT ;  /* 0x0000000c0700720c */ /* 0x000fda0003f06270 */
[----:B-1----:R-:W-:Y:S05]  /*03d0*/  @!P0 BRA `(.L_x_4) ;  /* 0xfffffffc00d08947 */ /* 0x002fea000383ffff */
.L_x_2:
[----:B------:R-:W-:Y:S05]  /*03e0*/  BSYNC.RECONVERGENT B0 ;  /* 0x0000000000007941 */ /* 0x000fea0003800200 */
.L_x_0:
[----:B------:R-:W2:Y:S01]  /*03f0*/  LDG.E R7, desc[UR4][R2.64] ;  /* 0x0000000402077981 */ /* 0x000ea2000c1e1900 */
[----:B------:R-:W-:-:S05]  /*0400*/  VIADD R6, R6, 0x1 ;  /* 0x0000000106067836 */ /* 0x000fca0000000000 */
[----:B--2---:R-:W-:-:S13]  /*0410*/  ISETP.GE.AND P0, PT, R6, R7, PT ;  /* 0x000000070600720c */ /* 0x004fda0003f06270 */
[----:B------:R-:W-:Y:S05]  /*0420*/  @!P0 BRA `(.L_x_5) ;  /* 0xfffffffc00488947 */ /* 0x000fea000383ffff */
[----:B------:R-:W-:Y:S05]  /*0430*/  EXIT ;  /* 0x000000000000794d */ /* 0x000fea0003800000 */
.L_x_6:
[----:B------:R-:W-:-:S00]  /*0440*/  BRA `(.L_x_6) ;  /* 0xfffffffc00fc7947 */ /* 0x000fc0000383ffff */
[----:B------:R-:W-:-:S00]  /*0450*/  NOP ;  /* 0x0000000000007918 */ /* 0x000fc00000000000 */
        /* <DEDUP_REMOVED lines=10> */
.L_x_8:


//--------------------- .text._Z15calculateOffsetP7RequestPiS1_i --------------------------
	.section	.text._Z15calculateOffsetP7RequestPiS1_i,"ax",@progbits
	.align	128
        .global         _Z15calculateOffsetP7RequestPiS1_i
        .type           _Z15calculateOffsetP7RequestPiS1_i,@function
        .size           _Z15calculateOffsetP7RequestPiS1_i,(.L_x_9 - _Z15calculateOffsetP7RequestPiS1_i)
        .other          _Z15calculateOffsetP7RequestPiS1_i,@"STO_CUDA_ENTRY STV_DEFAULT"
_Z15calculateOffsetP7RequestPiS1_i:
.text._Z15calculateOffsetP7RequestPiS1_i:
        /* <DEDUP_REMOVED lines=9> */
[----:B------:R-:W1:Y:S07]  /*0090*/  LDCU.64 UR4, c[0x0][0x358] ;  /* 0x00006b00ff0477ac */ /* 0x000e6e0008000a00 */
[----:B------:R-:W2:Y:S08]  /*00a0*/  LDC.64 R4, c[0x0][0x388] ;  /* 0x0000e200ff047b82 */ /* 0x000eb00000000a00 */
[----:B------:R-:W3:Y:S01]  /*00b0*/  LDC.64 R6, c[0x0][0x390] ;  /* 0x0000e400ff067b82 */ /* 0x000ee20000000a00 */
[----:B0-----:R-:W-:-:S05]  /*00c0*/  IMAD.WIDE R2, R9, 0x14, R2 ;  /* 0x0000001409027825 */ /* 0x001fca00078e0202 */
[----:B-1----:R-:W4:Y:S04]  /*00d0*/  LDG.E R0, desc[UR4][R2.64+0x4] ;  /* 0x0000040402007981 */ /* 0x002f28000c1e1900 */
[----:B------:R-:W4:Y:S01]  /*00e0*/  LDG.E R11, desc[UR4][R2.64+0x8] ;  /* 0x00000804020b7981 */ /* 0x000f22000c1e1900 */
[----:B------:R-:W-:Y:S01]  /*00f0*/  HFMA2 R13, -RZ, RZ, 8.94069671630859375e-07, 3.125 ;  /* 0x000f4240ff0d7431 */ /* 0x000fe200000001ff */
[----:B------:R-:W-:Y:S01]  /*0100*/  MOV R12, 0xffffffff ;  /* 0xffffffff000c7802 */ /* 0x000fe20000000f00 */
[----:B----4-:R-:W-:-:S04]  /*0110*/  IMAD R11, R0, 0x1e, R11 ;  /* 0x0000001e000b7824 */ /* 0x010fc800078e020b */
[----:B--2---:R-:W-:-:S04]  /*0120*/  IMAD.WIDE R4, R11, 0x4, R4 ;  /* 0x000000040b047825 */ /* 0x004fc800078e0204 */
[----:B---3--:R-:W-:Y:S01]  /*0130*/  IMAD.WIDE R6, R11, 0x4, R6 ;  /* 0x000000040b067825 */ /* 0x008fe200078e0206 */
[----:B------:R-:W-:Y:S01]  /*0140*/  IADD3 R11, PT, PT, R9, 0x1, RZ ;  /* 0x00000001090b7810 */ /* 0x000fe20007ffe0ff */
[----:B------:R-:W-:Y:S04]  /*0150*/  ATOMG.E.CAS.STRONG.GPU PT, RZ, [R4], R12, R13 ;  /* 0x0000000c04ff73a9 */ /* 0x000fe800001ee10d */
[----:B------:R-:W-:Y:S04]  /*0160*/  REDG.E.MAX.S32.STRONG.GPU desc[UR4][R6.64], R11 ;  /* 0x0000000b0600798e */ /* 0x000fe8000d12e304 */
[----:B------:R-:W-:Y:S01]  /*0170*/  REDG.E.MIN.S32.STRONG.GPU desc[UR4][R4.64], R9 ;  /* 0x000000090400798e */ /* 0x000fe2000c92e304 */
[----:B------:R-:W-:Y:S05]  /*0180*/  EXIT ;  /* 0x000000000000794d */ /* 0x000fea0003800000 */
.L_x_7:
        /* <DEDUP_REMOVED lines=15> */
.L_x_9:


//--------------------- .nv.shared.reserved.0     --------------------------
	.section	.nv.shared.reserved.0,"aw",@nobits
	.weak		__nv_reservedSMEM_offset_0_alias
	.size		__nv_reservedSMEM_offset_0_alias, 0, 64
	.other		__nv_reservedSMEM_offset_0_alias,@"STO_CUDA_RESERVED_SHARED STV_DEFAULT"
__nv_reservedSMEM_offset_0_alias:
	.zero		0
	.zero		64


//--------------------- .nv.constant0._Z15processRequestsP7RequestPiS1_S1_S1_iS1_S1_ --------------------------
	.section	.nv.constant0._Z15processRequestsP7RequestPiS1_S1_S1_iS1_S1_,"a",@progbits
	.sectionflags	@""
	.align	4
.nv.constant0._Z15processRequestsP7RequestPiS1_S1_S1_iS1_S1_:
	.zero		960


//--------------------- .nv.constant0._Z15calculateOffsetP7RequestPiS1_i --------------------------
	.section	.nv.constant0._Z15calculateOffsetP7RequestPiS1_i,"a",@progbits
	.sectionflags	@""
	.align	4
.nv.constant0._Z15calculateOffsetP7RequestPiS1_i:
	.zero		924


//--------------------- SYMBOLS --------------------------

	.type		.nv.reservedSmem.offset0,@object
	.size		.nv.reservedSmem.offset0,0x4
